//
// Generated by NVIDIA NVVM Compiler
//
// Compiler Build ID: CL-36424714
// Cuda compilation tools, release 13.0, V13.0.88
// Based on NVVM 20.0.0
//

.version 9.0
.target sm_100
.address_size 64

	// .globl	_Z13reduce_sum_v7PfS_i
.extern .shared .align 16 .b8 sdata[];

.visible .entry _Z13reduce_sum_v7PfS_i(
	.param .u64 .ptr .align 1 _Z13reduce_sum_v7PfS_i_param_0,
	.param .u64 .ptr .align 1 _Z13reduce_sum_v7PfS_i_param_1,
	.param .u32 _Z13reduce_sum_v7PfS_i_param_2
)
{
	.reg .pred 	%p<11>;
	.reg .b32 	%r<20>;
	.reg .b32 	%f<23>;
	.reg .b64 	%rd<13>;

	ld.param.u64 	%rd3, [_Z13reduce_sum_v7PfS_i_param_0];
	ld.param.u64 	%rd2, [_Z13reduce_sum_v7PfS_i_param_1];
	ld.param.u32 	%r10, [_Z13reduce_sum_v7PfS_i_param_2];
	cvta.to.global.u64 	%rd1, %rd3;
	mov.u32 	%r1, %tid.x;
	mov.u32 	%r11, %ctaid.x;
	mov.u32 	%r19, %ntid.x;
	mul.lo.s32 	%r12, %r19, %r11;
	shl.b32 	%r13, %r12, 2;
	add.s32 	%r3, %r13, %r1;
	setp.ge.s32 	%p1, %r3, %r10;
	mov.f32 	%f20, 0f00000000;
	@%p1 bra 	$L__BB0_2;
	mul.wide.s32 	%rd4, %r3, 4;
	add.s64 	%rd5, %rd1, %rd4;
	ld.global.f32 	%f10, [%rd5];
	add.f32 	%f20, %f10, 0f00000000;
$L__BB0_2:
	add.s32 	%r4, %r19, %r3;
	setp.ge.s32 	%p2, %r4, %r10;
	@%p2 bra 	$L__BB0_4;
	mul.wide.s32 	%rd6, %r4, 4;
	add.s64 	%rd7, %rd1, %rd6;
	ld.global.f32 	%f11, [%rd7];
	add.f32 	%f20, %f20, %f11;
$L__BB0_4:
	add.s32 	%r5, %r4, %r19;
	setp.ge.s32 	%p3, %r5, %r10;
	@%p3 bra 	$L__BB0_6;
	mul.wide.s32 	%rd8, %r5, 4;
	add.s64 	%rd9, %rd1, %rd8;
	ld.global.f32 	%f12, [%rd9];
	add.f32 	%f20, %f20, %f12;
$L__BB0_6:
	add.s32 	%r6, %r5, %r19;
	setp.ge.s32 	%p4, %r6, %r10;
	@%p4 bra 	$L__BB0_8;
	mul.wide.s32 	%rd10, %r6, 4;
	add.s64 	%rd11, %rd1, %rd10;
	ld.global.f32 	%f13, [%rd11];
	add.f32 	%f20, %f20, %f13;
$L__BB0_8:
	shl.b32 	%r14, %r1, 2;
	mov.u32 	%r15, sdata;
	add.s32 	%r7, %r15, %r14;
	st.shared.f32 	[%r7], %f20;
	bar.sync 	0;
	setp.lt.u32 	%p5, %r19, 2;
	@%p5 bra 	$L__BB0_12;
$L__BB0_9:
	shr.u32 	%r9, %r19, 1;
	setp.ge.u32 	%p6, %r1, %r9;
	add.s32 	%r16, %r9, %r3;
	setp.ge.s32 	%p7, %r16, %r10;
	or.pred  	%p8, %p6, %p7;
	@%p8 bra 	$L__BB0_11;
	shl.b32 	%r17, %r9, 2;
	add.s32 	%r18, %r7, %r17;
	ld.shared.f32 	%f14, [%r18];
	ld.shared.f32 	%f15, [%r7];
	add.f32 	%f16, %f14, %f15;
	st.shared.f32 	[%r7], %f16;
$L__BB0_11:
	bar.sync 	0;
	setp.gt.u32 	%p9, %r19, 3;
	mov.u32 	%r19, %r9;
	@%p9 bra 	$L__BB0_9;
$L__BB0_12:
	setp.ne.s32 	%p10, %r1, 0;
	@%p10 bra 	$L__BB0_14;
	ld.shared.f32 	%f17, [sdata];
	cvta.to.global.u64 	%rd12, %rd2;
	atom.global.add.f32 	%f18, [%rd12], %f17;
$L__BB0_14:
	ret;

}


// ===== COMPILED SASS (sm_100) =====

	.target	sm_100

	.elftype	@"ET_EXEC"


//--------------------- .note.nv.tkinfo           --------------------------
	.section	.note.nv.tkinfo,"",@"SHT_NOTE"
	.sectionflags	@"SHF_NOTE_NV_TKINFO"
	.tkinfo
        /*0018*/ 	.word	0x00000002
        /*0030*/ 	.string	""
        /*0030*/ 	.string	"ptxas"
        /*0030*/ 	.string	"Cuda compilation tools, release 13.0, V13.0.88"
        /*0030*/ 	.string	"Build cuda_13.0.r13.0/compiler.36424714_0"
        /*0030*/ 	.string	"-arch sm_100 -m 64 "



//--------------------- .note.nv.cuinfo           --------------------------
	.section	.note.nv.cuinfo,"",@"SHT_NOTE"
	.sectionflags	@"SHF_NOTE_NV_CUINFO"
        /*0018*/ 	.short	0x0002
        /*001a*/ 	.short	0x0064
        /*001c*/ 	.short	0x0082
	.zero		2


//--------------------- .nv.info                  --------------------------
	.section	.nv.info,"",@"SHT_CUDA_INFO"
	.align	4


	//----- nvinfo : EIATTR_REGCOUNT
	.align		4
        /*0000*/ 	.byte	0x04, 0x2f
        /*0002*/ 	.short	(.L_1 - .L_0)
	.align		4
.L_0:
        /*0004*/ 	.word	index@(_Z13reduce_sum_v7PfS_i)
        /*0008*/ 	.word	0x00000014


	//----- nvinfo : EIATTR_FRAME_SIZE
	.align		4
.L_1:
        /*000c*/ 	.byte	0x04, 0x11
        /*000e*/ 	.short	(.L_3 - .L_2)
	.align		4
.L_2:
        /*0010*/ 	.word	index@(_Z13reduce_sum_v7PfS_i)
        /*0014*/ 	.word	0x00000000


	//----- nvinfo : EIATTR_MIN_STACK_SIZE
	.align		4
.L_3:
        /*0018*/ 	.byte	0x04, 0x12
        /*001a*/ 	.short	(.L_5 - .L_4)
	.align		4
.L_4:
        /*001c*/ 	.word	index@(_Z13reduce_sum_v7PfS_i)
        /*0020*/ 	.word	0x00000000
.L_5:


//--------------------- .nv.compat                --------------------------
	.section	.nv.compat,"",@"SHT_CUDA_COMPAT_INFO"
	.align	4
        /*0000*/ 	.byte	0x02, 0x09, 0x00, 0x00, 0x02, 0x02, 0x01, 0x00, 0x02, 0x05, 0x05, 0x00, 0x03, 0x07, 0x01, 0x01
        /*0010*/ 	.byte	0x02, 0x03, 0x00, 0x00, 0x02, 0x06, 0x01, 0x00, 0x04, 0x0b, 0x08, 0x00, 0x09, 0x00, 0x00, 0x00
        /*0020*/ 	.byte	0x00, 0x00, 0x00, 0x00


//--------------------- .nv.info._Z13reduce_sum_v7PfS_i --------------------------
	.section	.nv.info._Z13reduce_sum_v7PfS_i,"",@"SHT_CUDA_INFO"
	.sectionflags	@""
	.align	4


	//----- nvinfo : EIATTR_CUDA_API_VERSION
	.align		4
        /*0000*/ 	.byte	0x04, 0x37
        /*0002*/ 	.short	(.L_7 - .L_6)
.L_6:
        /*0004*/ 	.word	0x00000082


	//----- nvinfo : EIATTR_KPARAM_INFO
	.align		4
.L_7:
        /*0008*/ 	.byte	0x04, 0x17
        /*000a*/ 	.short	(.L_9 - .L_8)
.L_8:
        /*000c*/ 	.word	0x00000000
        /*0010*/ 	.short	0x0002
        /*0012*/ 	.short	0x0010
        /*0014*/ 	.byte	0x00, 0xf0, 0x11, 0x00


	//----- nvinfo : EIATTR_KPARAM_INFO
	.align		4
.L_9:
        /*0018*/ 	.byte	0x04, 0x17
        /*001a*/ 	.short	(.L_11 - .L_10)
.L_10:
        /*001c*/ 	.word	0x00000000
        /*0020*/ 	.short	0x0001
        /*0022*/ 	.short	0x0008
        /*0024*/ 	.byte	0x00, 0xf5, 0x21, 0x00


	//----- nvinfo : EIATTR_KPARAM_INFO
	.align		4
.L_11:
        /*0028*/ 	.byte	0x04, 0x17
        /*002a*/ 	.short	(.L_13 - .L_12)
.L_12:
        /*002c*/ 	.word	0x00000000
        /*0030*/ 	.short	0x0000
        /*0032*/ 	.short	0x0000
        /*0034*/ 	.byte	0x00, 0xf5, 0x21, 0x00


	//----- nvinfo : EIATTR_SPARSE_MMA_MASK
	.align		4
.L_13:
        /*0038*/ 	.byte	0x03, 0x50
        /*003a*/ 	.short	0x0000


	//----- nvinfo : EIATTR_MAXREG_COUNT
	.align		4
        /*003c*/ 	.byte	0x03, 0x1b
        /*003e*/ 	.short	0x00ff


	//----- nvinfo : EIATTR_NUM_BARRIERS
	.align		4
        /*0040*/ 	.byte	0x02, 0x4c
        /*0042*/ 	.byte	0x01
	.zero		1


	//----- nvinfo : EIATTR_MERCURY_ISA_VERSION
	.align		4
        /*0044*/ 	.byte	0x03, 0x5f
        /*0046*/ 	.short	0x0101


	//----- nvinfo : EIATTR_VRC_CTA_INIT_COUNT
	.align		4
        /*0048*/ 	.byte	0x02, 0x4a
	.zero		1
	.zero		1


	//----- nvinfo : EIATTR_EXIT_INSTR_OFFSETS
	.align		4
        /*004c*/ 	.byte	0x04, 0x1c
        /*004e*/ 	.short	(.L_15 - .L_14)


	//   ....[0]....
.L_14:
        /*0050*/ 	.word	0x00000380


	//   ....[1]....
        /*0054*/ 	.word	0x000003f0


	//----- nvinfo : EIATTR_CBANK_PARAM_SIZE
	.align		4
.L_15:
        /*0058*/ 	.byte	0x03, 0x19
        /*005a*/ 	.short	0x0014


	//----- nvinfo : EIATTR_PARAM_CBANK
	.align		4
        /*005c*/ 	.byte	0x04, 0x0a
        /*005e*/ 	.short	(.L_17 - .L_16)
	.align		4
.L_16:
        /*0060*/ 	.word	index@(.nv.constant0._Z13reduce_sum_v7PfS_i)
        /*0064*/ 	.short	0x0380
        /*0066*/ 	.short	0x0014


	//----- nvinfo : EIATTR_SW_WAR
	.align		4
.L_17:
        /*0068*/ 	.byte	0x04, 0x36
        /*006a*/ 	.short	(.L_19 - .L_18)
.L_18:
        /*006c*/ 	.word	0x00000008
.L_19:


//--------------------- .nv.callgraph             --------------------------
	.section	.nv.callgraph,"",@"SHT_CUDA_CALLGRAPH"
	.align	4
	.sectionentsize	8
	.align		4
        /*0000*/ 	.word	0x00000000
	.align		4
        /*0004*/ 	.word	0xffffffff
	.align		4
        /*0008*/ 	.word	0x00000000
	.align		4
        /*000c*/ 	.word	0xfffffffe
	.align		4
        /*0010*/ 	.word	0x00000000
	.align		4
        /*0014*/ 	.word	0xfffffffd
	.align		4
        /*0018*/ 	.word	0x00000000
	.align		4
        /*001c*/ 	.word	0xfffffffc


//--------------------- .text._Z13reduce_sum_v7PfS_i --------------------------
	.section	.text._Z13reduce_sum_v7PfS_i,"ax",@progbits
	.align	128
        .global         _Z13reduce_sum_v7PfS_i
        .type           _Z13reduce_sum_v7PfS_i,@function
        .size           _Z13reduce_sum_v7PfS_i,(.L_x_3 - _Z13reduce_sum_v7PfS_i)
        .other          _Z13reduce_sum_v7PfS_i,@"STO_CUDA_ENTRY STV_DEFAULT"
_Z13reduce_sum_v7PfS_i:
.text._Z13reduce_sum_v7PfS_i:
[----:B------:R-:W-:Y:S01]  /*0000*/  LDC R1, c[0x0][0x37c] ;  /* 0x0000df00ff017b82 */ /* 0x000fe20000000800 */
[----:B------:R-:W0:Y:S07]  /*0010*/  S2R R0, SR_TID.X ;  /* 0x0000000000007919 */ /* 0x000e2e0000002100 */
[----:B------:R-:W1:Y:S01]  /*0020*/  S2UR UR4, SR_CTAID.X ;  /* 0x00000000000479c3 */ /* 0x000e620000002500 */
[----:B------:R-:W2:Y:S01]  /*0030*/  LDCU UR5, c[0x0][0x390] ;  /* 0x00007200ff0577ac */ /* 0x000ea20008000800 */
[----:B------:R-:W3:Y:S06]  /*0040*/  LDCU.64 UR6, c[0x0][0x358] ;  /* 0x00006b00ff0677ac */ /* 0x000eec0008000a00 */
[----:B------:R-:W1:Y:S02]  /*0050*/  LDC R2, c[0x0][0x360] ;  /* 0x0000d800ff027b82 */ /* 0x000e640000000800 */
[----:B-1----:R-:W-:-:S04]  /*0060*/  IMAD R3, R2, UR4, RZ ;  /* 0x0000000402037c24 */ /* 0x002fc8000f8e02ff */
[----:B0-----:R-:W-:-:S04]  /*0070*/  IMAD R3, R3, 0x4, R0 ;  /* 0x0000000403037824 */ /* 0x001fc800078e0200 */
[C---:B------:R-:W-:Y:S01]  /*0080*/  IMAD.IADD R13, R3.reuse, 0x1, R2 ;  /* 0x00000001030d7824 */ /* 0x040fe200078e0202 */
[----:B--2---:R-:W-:-:S04]  /*0090*/  ISETP.GE.AND P1, PT, R3, UR5, PT ;  /* 0x0000000503007c0c */ /* 0x004fc8000bf26270 */
[C---:B------:R-:W-:Y:S02]  /*00a0*/  IADD3 R15, PT, PT, R2.reuse, R13, RZ ;  /* 0x0000000d020f7210 */ /* 0x040fe40007ffe0ff */
[----:B------:R-:W-:Y:S02]  /*00b0*/  ISETP.GE.AND P2, PT, R13, UR5, PT ;  /* 0x000000050d007c0c */ /* 0x000fe4000bf46270 */
[----:B------:R-:W-:Y:S01]  /*00c0*/  ISETP.GE.AND P3, PT, R15, UR5, PT ;  /* 0x000000050f007c0c */ /* 0x000fe2000bf66270 */
[----:B------:R-:W-:-:S04]  /*00d0*/  IMAD.IADD R17, R2, 0x1, R15 ;  /* 0x0000000102117824 */ /* 0x000fc800078e020f */
[----:B------:R-:W0:Y:S01]  /*00e0*/  @!P1 LDC.64 R6, c[0x0][0x380] ;  /* 0x0000e000ff069b82 */ /* 0x000e220000000a00 */
[----:B------:R-:W-:-:S07]  /*00f0*/  ISETP.GE.AND P0, PT, R17, UR5, PT ;  /* 0x0000000511007c0c */ /* 0x000fce000bf06270 */
[----:B------:R-:W1:Y:S08]  /*0100*/  @!P2 LDC.64 R8, c[0x0][0x380] ;  /* 0x0000e000ff08ab82 */ /* 0x000e700000000a00 */
[----:B------:R-:W2:Y:S08]  /*0110*/  @!P3 LDC.64 R10, c[0x0][0x380] ;  /* 0x0000e000ff0abb82 */ /* 0x000eb00000000a00 */
[----:B------:R-:W4:Y:S01]  /*0120*/  @!P0 LDC.64 R4, c[0x0][0x380] ;  /* 0x0000e000ff048b82 */ /* 0x000f220000000a00 */
[----:B0-----:R-:W-:-:S06]  /*0130*/  @!P1 IMAD.WIDE R6, R3, 0x4, R6 ;  /* 0x0000000403069825 */ /* 0x001fcc00078e0206 */
[----:B---3--:R-:W3:Y:S01]  /*0140*/  @!P1 LDG.E R6, desc[UR6][R6.64] ;  /* 0x0000000606069981 */ /* 0x008ee2000c1e1900 */
[----:B-1----:R-:W-:-:S06]  /*0150*/  @!P2 IMAD.WIDE R8, R13, 0x4, R8 ;  /* 0x000000040d08a825 */ /* 0x002fcc00078e0208 */
[----:B------:R-:W5:Y:S01]  /*0160*/  @!P2 LDG.E R9, desc[UR6][R8.64] ;  /* 0x000000060809a981 */ /* 0x000f62000c1e1900 */
[----:B--2---:R-:W-:-:S06]  /*0170*/  @!P3 IMAD.WIDE R10, R15, 0x4, R10 ;  /* 0x000000040f0ab825 */ /* 0x004fcc00078e020a */
[----:B------:R-:W2:Y:S01]  /*0180*/  @!P3 LDG.E R11, desc[UR6][R10.64] ;  /* 0x000000060a0bb981 */ /* 0x000ea2000c1e1900 */
[----:B----4-:R-:W-:-:S06]  /*0190*/  @!P0 IMAD.WIDE R4, R17, 0x4, R4 ;  /* 0x0000000411048825 */ /* 0x010fcc00078e0204 */
[----:B------:R-:W4:Y:S01]  /*01a0*/  @!P0 LDG.E R5, desc[UR6][R4.64] ;  /* 0x0000000604058981 */ /* 0x000f22000c1e1900 */
[----:B------:R-:W0:Y:S01]  /*01b0*/  S2UR UR5, SR_CgaCtaId ;  /* 0x00000000000579c3 */ /* 0x000e220000008800 */
[----:B------:R-:W-:Y:S01]  /*01c0*/  HFMA2 R12, -RZ, RZ, 0, 0 ;  /* 0x00000000ff0c7431 */ /* 0x000fe200000001ff */
[----:B------:R-:W-:Y:S02]  /*01d0*/  UMOV UR4, 0x400 ;  /* 0x0000040000047882 */ /* 0x000fe40000000000 */
[----:B0-----:R-:W-:Y:S01]  /*01e0*/  ULEA UR4, UR5, UR4, 0x18 ;  /* 0x0000000405047291 */ /* 0x001fe2000f8ec0ff */
[----:B---3--:R-:W-:-:S04]  /*01f0*/  @!P1 FADD R12, RZ, R6 ;  /* 0x00000006ff0c9221 */ /* 0x008fc80000000000 */
[----:B-----5:R-:W-:Y:S01]  /*0200*/  @!P2 FADD R12, R12, R9 ;  /* 0x000000090c0ca221 */ /* 0x020fe20000000000 */
[----:B------:R-:W-:-:S03]  /*0210*/  ISETP.GE.U32.AND P2, PT, R2, 0x2, PT ;  /* 0x000000020200780c */ /* 0x000fc60003f46070 */
[----:B--2---:R-:W-:-:S04]  /*0220*/  @!P3 FADD R12, R12, R11 ;  /* 0x0000000b0c0cb221 */ /* 0x004fc80000000000 */
[----:B----4-:R-:W-:Y:S01]  /*0230*/  @!P0 FADD R12, R12, R5 ;  /* 0x000000050c0c8221 */ /* 0x010fe20000000000 */
[----:B------:R-:W-:-:S05]  /*0240*/  LEA R5, R0, UR4, 0x2 ;  /* 0x0000000400057c11 */ /* 0x000fca000f8e10ff */
[----:B------:R0:W-:Y:S01]  /*0250*/  STS [R5], R12 ;  /* 0x0000000c05007388 */ /* 0x0001e20000000800 */
[----:B------:R-:W-:Y:S01]  /*0260*/  BAR.SYNC.DEFER_BLOCKING 0x0 ;  /* 0x0000000000007b1d */ /* 0x000fe20000010000 */
[----:B------:R-:W-:-:S05]  /*0270*/  ISETP.NE.AND P1, PT, R0, RZ, PT ;  /* 0x000000ff0000720c */ /* 0x000fca0003f25270 */
[----:B------:R-:W-:Y:S08]  /*0280*/  @!P2 BRA `(.L_x_0) ;  /* 0x00000000003ca947 */ /* 0x000ff00003800000 */
[----:B------:R-:W1:Y:S01]  /*0290*/  LDCU UR4, c[0x0][0x390] ;  /* 0x00007200ff0477ac */ /* 0x000e620008000800 */
[----:B------:R-:W-:Y:S01]  /*02a0*/  NOP ;  /* 0x0000000000007918 */ /* 0x000fe20000000000 */
.L_x_1:
[----:B------:R-:W-:-:S05]  /*02b0*/  SHF.R.U32.HI R8, RZ, 0x1, R2 ;  /* 0x00000001ff087819 */ /* 0x000fca0000011602 */
[----:B------:R-:W-:-:S05]  /*02c0*/  IMAD.IADD R4, R3, 0x1, R8 ;  /* 0x0000000103047824 */ /* 0x000fca00078e0208 */
[----:B-1----:R-:W-:-:S04]  /*02d0*/  ISETP.GE.AND P0, PT, R4, UR4, PT ;  /* 0x0000000404007c0c */ /* 0x002fc8000bf06270 */
[----:B------:R-:W-:-:S13]  /*02e0*/  ISETP.GE.U32.OR P0, PT, R0, R8, P0 ;  /* 0x000000080000720c */ /* 0x000fda0000706470 */
[----:B------:R-:W-:Y:S01]  /*02f0*/  @!P0 LEA R4, R8, R5, 0x2 ;  /* 0x0000000508048211 */ /* 0x000fe200078e10ff */
[----:B------:R-:W-:Y:S05]  /*0300*/  @!P0 LDS R7, [R5] ;  /* 0x0000000005078984 */ /* 0x000fea0000000800 */
[----:B------:R-:W1:Y:S02]  /*0310*/  @!P0 LDS R4, [R4] ;  /* 0x0000000004048984 */ /* 0x000e640000000800 */
[----:B-1----:R-:W-:-:S05]  /*0320*/  @!P0 FADD R6, R4, R7 ;  /* 0x0000000704068221 */ /* 0x002fca0000000000 */
[----:B------:R2:W-:Y:S01]  /*0330*/  @!P0 STS [R5], R6 ;  /* 0x0000000605008388 */ /* 0x0005e20000000800 */
[----:B------:R-:W-:Y:S01]  /*0340*/  BAR.SYNC.DEFER_BLOCKING 0x0 ;  /* 0x0000000000007b1d */ /* 0x000fe20000010000 */
[----:B------:R-:W-:Y:S02]  /*0350*/  ISETP.GT.U32.AND P0, PT, R2, 0x3, PT ;  /* 0x000000030200780c */ /* 0x000fe40003f04070 */
[----:B------:R-:W-:-:S11]  /*0360*/  MOV R2, R8 ;  /* 0x0000000800027202 */ /* 0x000fd60000000f00 */
[----:B--2---:R-:W-:Y:S05]  /*0370*/  @P0 BRA `(.L_x_1) ;  /* 0xfffffffc00cc0947 */ /* 0x004fea000383ffff */
.L_x_0:
[----:B------:R-:W-:Y:S05]  /*0380*/  @P1 EXIT ;  /* 0x000000000000194d */ /* 0x000fea0003800000 */
[----:B------:R-:W1:Y:S01]  /*0390*/  S2UR UR5, SR_CgaCtaId ;  /* 0x00000000000579c3 */ /* 0x000e620000008800 */
[----:B------:R-:W-:-:S07]  /*03a0*/  UMOV UR4, 0x400 ;  /* 0x0000040000047882 */ /* 0x000fce0000000000 */
[----:B------:R-:W2:Y:S01]  /*03b0*/  LDC.64 R2, c[0x0][0x388] ;  /* 0x0000e200ff027b82 */ /* 0x000ea20000000a00 */
[----:B-1----:R-:W-:-:S09]  /*03c0*/  ULEA UR4, UR5, UR4, 0x18 ;  /* 0x0000000405047291 */ /* 0x002fd2000f8ec0ff */
[----:B0-----:R-:W2:Y:S04]  /*03d0*/  LDS R5, [UR4] ;  /* 0x00000004ff057984 */ /* 0x001ea80008000800 */
[----:B--2---:R-:W-:Y:S01]  /*03e0*/  REDG.E.ADD.F32.FTZ.RN.STRONG.GPU desc[UR6][R2.64], R5 ;  /* 0x00000005020079a6 */ /* 0x004fe2000c12f306 */
[----:B------:R-:W-:Y:S05]  /*03f0*/  EXIT ;  /* 0x000000000000794d */ /* 0x000fea0003800000 */
.L_x_2:
[----:B------:R-:W-:-:S00]  /*0400*/  BRA `(.L_x_2) ;  /* 0xfffffffc00fc7947 */ /* 0x000fc0000383ffff */
[----:B------:R-:W-:-:S00]  /*0410*/  NOP ;  /* 0x0000000000007918 */ /* 0x000fc00000000000 */
        /* <DEDUP_REMOVED lines=14> */
.L_x_3:


//--------------------- .nv.shared._Z13reduce_sum_v7PfS_i --------------------------
	.section	.nv.shared._Z13reduce_sum_v7PfS_i,"aw",@nobits
	.sectionflags	@""
	.align	16
	.zero		1024


//--------------------- .nv.shared.reserved.0     --------------------------
	.section	.nv.shared.reserved.0,"aw",@nobits
	.weak		__nv_reservedSMEM_offset_0_alias
	.size		__nv_reservedSMEM_offset_0_alias, 0, 64
	.other		__nv_reservedSMEM_offset_0_alias,@"STO_CUDA_RESERVED_SHARED STV_DEFAULT"
__nv_reservedSMEM_offset_0_alias:
	.zero		0
	.zero		64


//--------------------- .nv.constant0._Z13reduce_sum_v7PfS_i --------------------------
	.section	.nv.constant0._Z13reduce_sum_v7PfS_i,"a",@progbits
	.sectionflags	@""
	.align	4
.nv.constant0._Z13reduce_sum_v7PfS_i:
	.zero		916


//--------------------- SYMBOLS --------------------------

	.type		.nv.reservedSmem.offset0,@object
	.size		.nv.reservedSmem.offset0,0x4
	.type		.nv.reservedSmem.cap,@object
	.size		.nv.reservedSmem.cap,0x4
